//
// Generated by NVIDIA NVVM Compiler
//
// Compiler Build ID: CL-36424714
// Cuda compilation tools, release 13.0, V13.0.88
// Based on NVVM 20.0.0
//

.version 9.0
.target sm_100
.address_size 64

	// .globl	_Z9addTidBidPi

.visible .entry _Z9addTidBidPi(
	.param .u64 .ptr .align 1 _Z9addTidBidPi_param_0
)
{
	.reg .b32 	%r<6>;
	.reg .b64 	%rd<5>;

	ld.param.u64 	%rd1, [_Z9addTidBidPi_param_0];
	cvta.to.global.u64 	%rd2, %rd1;
	mov.u32 	%r1, %tid.x;
	mov.u32 	%r2, %ctaid.x;
	add.s32 	%r3, %r1, %r2;
	mov.u32 	%r4, %ntid.x;
	mad.lo.s32 	%r5, %r2, %r4, %r1;
	mul.wide.u32 	%rd3, %r5, 4;
	add.s64 	%rd4, %rd2, %rd3;
	st.global.u32 	[%rd4], %r3;
	ret;

}


// ===== COMPILED SASS (sm_100) =====

	.target	sm_100

	.elftype	@"ET_EXEC"


//--------------------- .note.nv.tkinfo           --------------------------
	.section	.note.nv.tkinfo,"",@"SHT_NOTE"
	.sectionflags	@"SHF_NOTE_NV_TKINFO"
	.tkinfo
        /*0018*/ 	.word	0x00000002
        /*0030*/ 	.string	""
        /*0030*/ 	.string	"ptxas"
        /*0030*/ 	.string	"Cuda compilation tools, release 13.0, V13.0.88"
        /*0030*/ 	.string	"Build cuda_13.0.r13.0/compiler.36424714_0"
        /*0030*/ 	.string	"-arch sm_100 -m 64 "



//--------------------- .note.nv.cuinfo           --------------------------
	.section	.note.nv.cuinfo,"",@"SHT_NOTE"
	.sectionflags	@"SHF_NOTE_NV_CUINFO"
        /*0018*/ 	.short	0x0002
        /*001a*/ 	.short	0x0064
        /*001c*/ 	.short	0x0082
	.zero		2


//--------------------- .nv.info                  --------------------------
	.section	.nv.info,"",@"SHT_CUDA_INFO"
	.align	4


	//----- nvinfo : EIATTR_REGCOUNT
	.align		4
        /*0000*/ 	.byte	0x04, 0x2f
        /*0002*/ 	.short	(.L_1 - .L_0)
	.align		4
.L_0:
        /*0004*/ 	.word	index@(_Z9addTidBidPi)
        /*0008*/ 	.word	0x0000000a


	//----- nvinfo : EIATTR_FRAME_SIZE
	.align		4
.L_1:
        /*000c*/ 	.byte	0x04, 0x11
        /*000e*/ 	.short	(.L_3 - .L_2)
	.align		4
.L_2:
        /*0010*/ 	.word	index@(_Z9addTidBidPi)
        /*0014*/ 	.word	0x00000000


	//----- nvinfo : EIATTR_MIN_STACK_SIZE
	.align		4
.L_3:
        /*0018*/ 	.byte	0x04, 0x12
        /*001a*/ 	.short	(.L_5 - .L_4)
	.align		4
.L_4:
        /*001c*/ 	.word	index@(_Z9addTidBidPi)
        /*0020*/ 	.word	0x00000000
.L_5:


//--------------------- .nv.compat                --------------------------
	.section	.nv.compat,"",@"SHT_CUDA_COMPAT_INFO"
	.align	4
        /*0000*/ 	.byte	0x02, 0x09, 0x00, 0x00, 0x02, 0x02, 0x01, 0x00, 0x02, 0x05, 0x05, 0x00, 0x03, 0x07, 0x01, 0x01
        /*0010*/ 	.byte	0x02, 0x03, 0x00, 0x00, 0x02, 0x06, 0x01, 0x00, 0x04, 0x0b, 0x08, 0x00, 0x09, 0x00, 0x00, 0x00
        /*0020*/ 	.byte	0x00, 0x00, 0x00, 0x00


//--------------------- .nv.info._Z9addTidBidPi   --------------------------
	.section	.nv.info._Z9addTidBidPi,"",@"SHT_CUDA_INFO"
	.sectionflags	@""
	.align	4


	//----- nvinfo : EIATTR_CUDA_API_VERSION
	.align		4
        /*0000*/ 	.byte	0x04, 0x37
        /*0002*/ 	.short	(.L_7 - .L_6)
.L_6:
        /*0004*/ 	.word	0x00000082


	//----- nvinfo : EIATTR_KPARAM_INFO
	.align		4
.L_7:
        /*0008*/ 	.byte	0x04, 0x17
        /*000a*/ 	.short	(.L_9 - .L_8)
.L_8:
        /*000c*/ 	.word	0x00000000
        /*0010*/ 	.short	0x0000
        /*0012*/ 	.short	0x0000
        /*0014*/ 	.byte	0x00, 0xf5, 0x21, 0x00


	//----- nvinfo : EIATTR_SPARSE_MMA_MASK
	.align		4
.L_9:
        /*0018*/ 	.byte	0x03, 0x50
        /*001a*/ 	.short	0x0000


	//----- nvinfo : EIATTR_MAXREG_COUNT
	.align		4
        /*001c*/ 	.byte	0x03, 0x1b
        /*001e*/ 	.short	0x00ff


	//----- nvinfo : EIATTR_MERCURY_ISA_VERSION
	.align		4
        /*0020*/ 	.byte	0x03, 0x5f
        /*0022*/ 	.short	0x0101


	//----- nvinfo : EIATTR_VRC_CTA_INIT_COUNT
	.align		4
        /*0024*/ 	.byte	0x02, 0x4a
	.zero		1
	.zero		1


	//----- nvinfo : EIATTR_EXIT_INSTR_OFFSETS
	.align		4
        /*0028*/ 	.byte	0x04, 0x1c
        /*002a*/ 	.short	(.L_11 - .L_10)


	//   ....[0]....
.L_10:
        /*002c*/ 	.word	0x000000a0


	//----- nvinfo : EIATTR_CBANK_PARAM_SIZE
	.align		4
.L_11:
        /*0030*/ 	.byte	0x03, 0x19
        /*0032*/ 	.short	0x0008


	//----- nvinfo : EIATTR_PARAM_CBANK
	.align		4
        /*0034*/ 	.byte	0x04, 0x0a
        /*0036*/ 	.short	(.L_13 - .L_12)
	.align		4
.L_12:
        /*0038*/ 	.word	index@(.nv.constant0._Z9addTidBidPi)
        /*003c*/ 	.short	0x0380
        /*003e*/ 	.short	0x0008


	//----- nvinfo : EIATTR_SW_WAR
	.align		4
.L_13:
        /*0040*/ 	.byte	0x04, 0x36
        /*0042*/ 	.short	(.L_15 - .L_14)
.L_14:
        /*0044*/ 	.word	0x00000008
.L_15:


//--------------------- .nv.callgraph             --------------------------
	.section	.nv.callgraph,"",@"SHT_CUDA_CALLGRAPH"
	.align	4
	.sectionentsize	8
	.align		4
        /*0000*/ 	.word	0x00000000
	.align		4
        /*0004*/ 	.word	0xffffffff
	.align		4
        /*0008*/ 	.word	0x00000000
	.align		4
        /*000c*/ 	.word	0xfffffffe
	.align		4
        /*0010*/ 	.word	0x00000000
	.align		4
        /*0014*/ 	.word	0xfffffffd
	.align		4
        /*0018*/ 	.word	0x00000000
	.align		4
        /*001c*/ 	.word	0xfffffffc


//--------------------- .text._Z9addTidBidPi      --------------------------
	.section	.text._Z9addTidBidPi,"ax",@progbits
	.align	128
        .global         _Z9addTidBidPi
        .type           _Z9addTidBidPi,@function
        .size           _Z9addTidBidPi,(.L_x_1 - _Z9addTidBidPi)
        .other          _Z9addTidBidPi,@"STO_CUDA_ENTRY STV_DEFAULT"
_Z9addTidBidPi:
.text._Z9addTidBidPi:
[----:B------:R-:W-:Y:S01]  /*0000*/  LDC R1, c[0x0][0x37c] ;  /* 0x0000df00ff017b82 */ /* 0x000fe20000000800 */
[----:B------:R-:W0:Y:S07]  /*0010*/  S2R R5, SR_TID.X ;  /* 0x0000000000057919 */ /* 0x000e2e0000002100 */
[----:B------:R-:W0:Y:S01]  /*0020*/  S2UR UR6, SR_CTAID.X ;  /* 0x00000000000679c3 */ /* 0x000e220000002500 */
[----:B------:R-:W1:Y:S07]  /*0030*/  LDCU.64 UR4, c[0x0][0x358] ;  /* 0x00006b00ff0477ac */ /* 0x000e6e0008000a00 */
[----:B------:R-:W0:Y:S08]  /*0040*/  LDC R0, c[0x0][0x360] ;  /* 0x0000d800ff007b82 */ /* 0x000e300000000800 */
[----:B------:R-:W2:Y:S01]  /*0050*/  LDC.64 R2, c[0x0][0x380] ;  /* 0x0000e000ff027b82 */ /* 0x000ea20000000a00 */
[----:B0-----:R-:W-:Y:S01]  /*0060*/  IMAD R7, R0, UR6, R5 ;  /* 0x0000000600077c24 */ /* 0x001fe2000f8e0205 */
[----:B------:R-:W-:-:S03]  /*0070*/  IADD3 R5, PT, PT, R5, UR6, RZ ;  /* 0x0000000605057c10 */ /* 0x000fc6000fffe0ff */
[----:B--2---:R-:W-:-:S05]  /*0080*/  IMAD.WIDE.U32 R2, R7, 0x4, R2 ;  /* 0x0000000407027825 */ /* 0x004fca00078e0002 */
[----:B-1----:R-:W-:Y:S01]  /*0090*/  STG.E desc[UR4][R2.64], R5 ;  /* 0x0000000502007986 */ /* 0x002fe2000c101904 */
[----:B------:R-:W-:Y:S05]  /*00a0*/  EXIT ;  /* 0x000000000000794d */ /* 0x000fea0003800000 */
.L_x_0:
[----:B------:R-:W-:-:S00]  /*00b0*/  BRA `(.L_x_0) ;  /* 0xfffffffc00fc7947 */ /* 0x000fc0000383ffff */
[----:B------:R-:W-:-:S00]  /*00c0*/  NOP ;  /* 0x0000000000007918 */ /* 0x000fc00000000000 */
        /* <DEDUP_REMOVED lines=11> */
.L_x_1:


//--------------------- .nv.shared.reserved.0     --------------------------
	.section	.nv.shared.reserved.0,"aw",@nobits
	.weak		__nv_reservedSMEM_offset_0_alias
	.size		__nv_reservedSMEM_offset_0_alias, 0, 64
	.other		__nv_reservedSMEM_offset_0_alias,@"STO_CUDA_RESERVED_SHARED STV_DEFAULT"
__nv_reservedSMEM_offset_0_alias:
	.zero		0
	.zero		64


//--------------------- .nv.constant0._Z9addTidBidPi --------------------------
	.section	.nv.constant0._Z9addTidBidPi,"a",@progbits
	.sectionflags	@""
	.align	4
.nv.constant0._Z9addTidBidPi:
	.zero		904


//--------------------- SYMBOLS --------------------------

	.type		.nv.reservedSmem.offset0,@object
	.size		.nv.reservedSmem.offset0,0x4
